//
// Generated by NVIDIA NVVM Compiler
//
// Compiler Build ID: CL-36424714
// Cuda compilation tools, release 13.0, V13.0.88
// Based on NVVM 20.0.0
//

.version 9.0
.target sm_100
.address_size 64

	// .globl	_Z13FreqDomainMulP6float2
.const .align 8 .b8 H[32000];
// _ZZ13FreqDomainMulP6float2E8filter_s has been demoted
// _ZZ13FreqDomainMulP6float2E9signals_s has been demoted

.visible .entry _Z13FreqDomainMulP6float2(
	.param .u64 .ptr .align 1 _Z13FreqDomainMulP6float2_param_0
)
{
	.reg .b32 	%r<18>;
	.reg .b32 	%f<14>;
	.reg .b64 	%rd<8>;
	// demoted variable
	.shared .align 8 .b8 _ZZ13FreqDomainMulP6float2E8filter_s[128];
	// demoted variable
	.shared .align 8 .b8 _ZZ13FreqDomainMulP6float2E9signals_s[2048];
	ld.param.u64 	%rd1, [_Z13FreqDomainMulP6float2_param_0];
	cvta.to.global.u64 	%rd2, %rd1;
	mov.u32 	%r1, %ntid.x;
	mov.u32 	%r2, %ctaid.x;
	mov.u32 	%r3, %tid.x;
	mad.lo.s32 	%r4, %r1, %r2, %r3;
	mov.u32 	%r5, %ntid.y;
	mov.u32 	%r6, %ctaid.y;
	mov.u32 	%r7, %tid.y;
	mad.lo.s32 	%r8, %r5, %r6, %r7;
	mad.lo.s32 	%r9, %r8, 4000, %r4;
	shl.b32 	%r10, %r7, 4;
	add.s32 	%r11, %r10, %r3;
	shl.b32 	%r12, %r3, 3;
	mov.u32 	%r13, _ZZ13FreqDomainMulP6float2E8filter_s;
	add.s32 	%r14, %r13, %r12;
	mul.wide.s32 	%rd3, %r4, 8;
	mov.u64 	%rd4, H;
	add.s64 	%rd5, %rd4, %rd3;
	ld.const.v2.f32 	{%f1, %f2}, [%rd5];
	st.shared.v2.f32 	[%r14], {%f1, %f2};
	shl.b32 	%r15, %r11, 3;
	mov.u32 	%r16, _ZZ13FreqDomainMulP6float2E9signals_s;
	add.s32 	%r17, %r16, %r15;
	mul.wide.s32 	%rd6, %r9, 8;
	add.s64 	%rd7, %rd2, %rd6;
	ld.global.v2.f32 	{%f3, %f4}, [%rd7];
	st.shared.v2.f32 	[%r17], {%f3, %f4};
	bar.sync 	0;
	ld.shared.v2.f32 	{%f5, %f6}, [%r17];
	ld.shared.v2.f32 	{%f7, %f8}, [%r14];
	mul.f32 	%f9, %f5, %f7;
	mul.f32 	%f10, %f6, %f8;
	sub.f32 	%f11, %f9, %f10;
	mul.f32 	%f12, %f5, %f8;
	fma.rn.f32 	%f13, %f6, %f7, %f12;
	st.shared.v2.f32 	[%r17], {%f11, %f13};
	st.global.v2.f32 	[%rd7], {%f11, %f13};
	bar.sync 	0;
	ret;

}
	// .globl	_Z12Real2ComplexPfP6float2
.visible .entry _Z12Real2ComplexPfP6float2(
	.param .u64 .ptr .align 1 _Z12Real2ComplexPfP6float2_param_0,
	.param .u64 .ptr .align 1 _Z12Real2ComplexPfP6float2_param_1
)
{
	.reg .b32 	%r<10>;
	.reg .b32 	%f<3>;
	.reg .b64 	%rd<9>;

	ld.param.u64 	%rd1, [_Z12Real2ComplexPfP6float2_param_0];
	ld.param.u64 	%rd2, [_Z12Real2ComplexPfP6float2_param_1];
	cvta.to.global.u64 	%rd3, %rd2;
	cvta.to.global.u64 	%rd4, %rd1;
	mov.u32 	%r1, %ntid.x;
	mov.u32 	%r2, %ctaid.x;
	mov.u32 	%r3, %tid.x;
	mad.lo.s32 	%r4, %r1, %r2, %r3;
	mov.u32 	%r5, %ntid.y;
	mov.u32 	%r6, %ctaid.y;
	mov.u32 	%r7, %tid.y;
	mad.lo.s32 	%r8, %r5, %r6, %r7;
	mad.lo.s32 	%r9, %r8, 4000, %r4;
	mul.wide.s32 	%rd5, %r9, 4;
	add.s64 	%rd6, %rd4, %rd5;
	ld.global.f32 	%f1, [%rd6];
	mul.wide.s32 	%rd7, %r9, 8;
	add.s64 	%rd8, %rd3, %rd7;
	mov.f32 	%f2, 0f00000000;
	st.global.v2.f32 	[%rd8], {%f1, %f2};
	bar.sync 	0;
	ret;

}
	// .globl	_Z13normalizationPf
.visible .entry _Z13normalizationPf(
	.param .u64 .ptr .align 1 _Z13normalizationPf_param_0
)
{
	.reg .b32 	%r<10>;
	.reg .b32 	%f<3>;
	.reg .b64 	%rd<5>;

	ld.param.u64 	%rd1, [_Z13normalizationPf_param_0];
	cvta.to.global.u64 	%rd2, %rd1;
	mov.u32 	%r1, %ntid.x;
	mov.u32 	%r2, %ctaid.x;
	mov.u32 	%r3, %tid.x;
	mad.lo.s32 	%r4, %r1, %r2, %r3;
	mov.u32 	%r5, %ntid.y;
	mov.u32 	%r6, %ctaid.y;
	mov.u32 	%r7, %tid.y;
	mad.lo.s32 	%r8, %r5, %r6, %r7;
	mad.lo.s32 	%r9, %r8, 4000, %r4;
	mul.wide.s32 	%rd3, %r9, 4;
	add.s64 	%rd4, %rd2, %rd3;
	ld.global.f32 	%f1, [%rd4];
	div.rn.f32 	%f2, %f1, 0f45FA0000;
	st.global.f32 	[%rd4], %f2;
	bar.sync 	0;
	ret;

}
	// .globl	_Z6warmupv
.visible .entry _Z6warmupv()
{


	ret;

}


// ===== COMPILED SASS (sm_100) =====

	.target	sm_100

	.elftype	@"ET_EXEC"


//--------------------- .note.nv.tkinfo           --------------------------
	.section	.note.nv.tkinfo,"",@"SHT_NOTE"
	.sectionflags	@"SHF_NOTE_NV_TKINFO"
	.tkinfo
        /*0018*/ 	.word	0x00000002
        /*0030*/ 	.string	""
        /*0030*/ 	.string	"ptxas"
        /*0030*/ 	.string	"Cuda compilation tools, release 13.0, V13.0.88"
        /*0030*/ 	.string	"Build cuda_13.0.r13.0/compiler.36424714_0"
        /*0030*/ 	.string	"-arch sm_100 -m 64 "



//--------------------- .note.nv.cuinfo           --------------------------
	.section	.note.nv.cuinfo,"",@"SHT_NOTE"
	.sectionflags	@"SHF_NOTE_NV_CUINFO"
        /*0018*/ 	.short	0x0002
        /*001a*/ 	.short	0x0064
        /*001c*/ 	.short	0x0082
	.zero		2


//--------------------- .nv.info                  --------------------------
	.section	.nv.info,"",@"SHT_CUDA_INFO"
	.align	4


	//----- nvinfo : EIATTR_REGCOUNT
	.align		4
        /*0000*/ 	.byte	0x04, 0x2f
        /*0002*/ 	.short	(.L_2 - .L_1)
	.align		4
.L_1:
        /*0004*/ 	.word	index@(_Z13FreqDomainMulP6float2)
        /*0008*/ 	.word	0x00000012


	//----- nvinfo : EIATTR_FRAME_SIZE
	.align		4
.L_2:
        /*000c*/ 	.byte	0x04, 0x11
        /*000e*/ 	.short	(.L_4 - .L_3)
	.align		4
.L_3:
        /*0010*/ 	.word	index@(_Z13FreqDomainMulP6float2)
        /*0014*/ 	.word	0x00000000


	//----- nvinfo : EIATTR_REGCOUNT
	.align		4
.L_4:
        /*0018*/ 	.byte	0x04, 0x2f
        /*001a*/ 	.short	(.L_6 - .L_5)
	.align		4
.L_5:
        /*001c*/ 	.word	index@(_Z12Real2ComplexPfP6float2)
        /*0020*/ 	.word	0x0000000c


	//----- nvinfo : EIATTR_FRAME_SIZE
	.align		4
.L_6:
        /*0024*/ 	.byte	0x04, 0x11
        /*0026*/ 	.short	(.L_8 - .L_7)
	.align		4
.L_7:
        /*0028*/ 	.word	index@(_Z12Real2ComplexPfP6float2)
        /*002c*/ 	.word	0x00000000


	//----- nvinfo : EIATTR_REGCOUNT
	.align		4
.L_8:
        /*0030*/ 	.byte	0x04, 0x2f
        /*0032*/ 	.short	(.L_10 - .L_9)
	.align		4
.L_9:
        /*0034*/ 	.word	index@(_Z13normalizationPf)
        /*0038*/ 	.word	0x0000000e


	//----- nvinfo : EIATTR_FRAME_SIZE
	.align		4
.L_10:
        /*003c*/ 	.byte	0x04, 0x11
        /*003e*/ 	.short	(.L_12 - .L_11)
	.align		4
.L_11:
        /*0040*/ 	.word	index@($__internal_0_$__cuda_sm3x_div_rn_noftz_f32_slowpath)
        /*0044*/ 	.word	0x00000000


	//----- nvinfo : EIATTR_FRAME_SIZE
	.align		4
.L_12:
        /*0048*/ 	.byte	0x04, 0x11
        /*004a*/ 	.short	(.L_14 - .L_13)
	.align		4
.L_13:
        /*004c*/ 	.word	index@(_Z13normalizationPf)
        /*0050*/ 	.word	0x00000000


	//----- nvinfo : EIATTR_REGCOUNT
	.align		4
.L_14:
        /*0054*/ 	.byte	0x04, 0x2f
        /*0056*/ 	.short	(.L_16 - .L_15)
	.align		4
.L_15:
        /*0058*/ 	.word	index@(_Z6warmupv)
        /*005c*/ 	.word	0x00000004


	//----- nvinfo : EIATTR_FRAME_SIZE
	.align		4
.L_16:
        /*0060*/ 	.byte	0x04, 0x11
        /*0062*/ 	.short	(.L_18 - .L_17)
	.align		4
.L_17:
        /*0064*/ 	.word	index@(_Z6warmupv)
        /*0068*/ 	.word	0x00000000


	//----- nvinfo : EIATTR_MIN_STACK_SIZE
	.align		4
.L_18:
        /*006c*/ 	.byte	0x04, 0x12
        /*006e*/ 	.short	(.L_20 - .L_19)
	.align		4
.L_19:
        /*0070*/ 	.word	index@(_Z6warmupv)
        /*0074*/ 	.word	0x00000000


	//----- nvinfo : EIATTR_MIN_STACK_SIZE
	.align		4
.L_20:
        /*0078*/ 	.byte	0x04, 0x12
        /*007a*/ 	.short	(.L_22 - .L_21)
	.align		4
.L_21:
        /*007c*/ 	.word	index@(_Z13normalizationPf)
        /*0080*/ 	.word	0x00000000


	//----- nvinfo : EIATTR_MIN_STACK_SIZE
	.align		4
.L_22:
        /*0084*/ 	.byte	0x04, 0x12
        /*0086*/ 	.short	(.L_24 - .L_23)
	.align		4
.L_23:
        /*0088*/ 	.word	index@(_Z12Real2ComplexPfP6float2)
        /*008c*/ 	.word	0x00000000


	//----- nvinfo : EIATTR_MIN_STACK_SIZE
	.align		4
.L_24:
        /*0090*/ 	.byte	0x04, 0x12
        /*0092*/ 	.short	(.L_26 - .L_25)
	.align		4
.L_25:
        /*0094*/ 	.word	index@(_Z13FreqDomainMulP6float2)
        /*0098*/ 	.word	0x00000000
.L_26:


//--------------------- .nv.compat                --------------------------
	.section	.nv.compat,"",@"SHT_CUDA_COMPAT_INFO"
	.align	4
        /*0000*/ 	.byte	0x02, 0x09, 0x00, 0x00, 0x02, 0x02, 0x01, 0x00, 0x02, 0x05, 0x05, 0x00, 0x03, 0x07, 0x01, 0x01
        /*0010*/ 	.byte	0x02, 0x03, 0x00, 0x00, 0x02, 0x06, 0x01, 0x00, 0x04, 0x0b, 0x08, 0x00, 0x01, 0x00, 0x00, 0x00
        /*0020*/ 	.byte	0x00, 0x00, 0x00, 0x00


//--------------------- .nv.info._Z6warmupv       --------------------------
	.section	.nv.info._Z6warmupv,"",@"SHT_CUDA_INFO"
	.sectionflags	@""
	.align	4


	//----- nvinfo : EIATTR_CUDA_API_VERSION
	.align		4
        /*0000*/ 	.byte	0x04, 0x37
        /*0002*/ 	.short	(.L_28 - .L_27)
.L_27:
        /*0004*/ 	.word	0x00000082


	//----- nvinfo : EIATTR_SPARSE_MMA_MASK
	.align		4
.L_28:
        /*0008*/ 	.byte	0x03, 0x50
        /*000a*/ 	.short	0x0000


	//----- nvinfo : EIATTR_MAXREG_COUNT
	.align		4
        /*000c*/ 	.byte	0x03, 0x1b
        /*000e*/ 	.short	0x00ff


	//----- nvinfo : EIATTR_MERCURY_ISA_VERSION
	.align		4
        /*0010*/ 	.byte	0x03, 0x5f
        /*0012*/ 	.short	0x0101


	//----- nvinfo : EIATTR_VRC_CTA_INIT_COUNT
	.align		4
        /*0014*/ 	.byte	0x02, 0x4a
	.zero		1
	.zero		1


	//----- nvinfo : EIATTR_EXIT_INSTR_OFFSETS
	.align		4
        /*0018*/ 	.byte	0x04, 0x1c
        /*001a*/ 	.short	(.L_30 - .L_29)


	//   ....[0]....
.L_29:
        /*001c*/ 	.word	0x00000010


	//----- nvinfo : EIATTR_SW_WAR
	.align		4
.L_30:
        /*0020*/ 	.byte	0x04, 0x36
        /*0022*/ 	.short	(.L_32 - .L_31)
.L_31:
        /*0024*/ 	.word	0x00000008
.L_32:


//--------------------- .nv.info._Z13normalizationPf --------------------------
	.section	.nv.info._Z13normalizationPf,"",@"SHT_CUDA_INFO"
	.sectionflags	@""
	.align	4


	//----- nvinfo : EIATTR_CUDA_API_VERSION
	.align		4
        /*0000*/ 	.byte	0x04, 0x37
        /*0002*/ 	.short	(.L_34 - .L_33)
.L_33:
        /*0004*/ 	.word	0x00000082


	//----- nvinfo : EIATTR_KPARAM_INFO
	.align		4
.L_34:
        /*0008*/ 	.byte	0x04, 0x17
        /*000a*/ 	.short	(.L_36 - .L_35)
.L_35:
        /*000c*/ 	.word	0x00000000
        /*0010*/ 	.short	0x0000
        /*0012*/ 	.short	0x0000
        /*0014*/ 	.byte	0x00, 0xf5, 0x21, 0x00


	//----- nvinfo : EIATTR_SPARSE_MMA_MASK
	.align		4
.L_36:
        /*0018*/ 	.byte	0x03, 0x50
        /*001a*/ 	.short	0x0000


	//----- nvinfo : EIATTR_MAXREG_COUNT
	.align		4
        /*001c*/ 	.byte	0x03, 0x1b
        /*001e*/ 	.short	0x00ff


	//----- nvinfo : EIATTR_NUM_BARRIERS
	.align		4
        /*0020*/ 	.byte	0x02, 0x4c
        /*0022*/ 	.byte	0x01
	.zero		1


	//----- nvinfo : EIATTR_MERCURY_ISA_VERSION
	.align		4
        /*0024*/ 	.byte	0x03, 0x5f
        /*0026*/ 	.short	0x0101


	//----- nvinfo : EIATTR_VRC_CTA_INIT_COUNT
	.align		4
        /*0028*/ 	.byte	0x02, 0x4a
	.zero		1
	.zero		1


	//----- nvinfo : EIATTR_EXIT_INSTR_OFFSETS
	.align		4
        /*002c*/ 	.byte	0x04, 0x1c
        /*002e*/ 	.short	(.L_38 - .L_37)


	//   ....[0]....
.L_37:
        /*0030*/ 	.word	0x000001e0


	//----- nvinfo : EIATTR_CRS_STACK_SIZE
	.align		4
.L_38:
        /*0034*/ 	.byte	0x04, 0x1e
        /*0036*/ 	.short	(.L_40 - .L_39)
.L_39:
        /*0038*/ 	.word	0x00000000


	//----- nvinfo : EIATTR_CBANK_PARAM_SIZE
	.align		4
.L_40:
        /*003c*/ 	.byte	0x03, 0x19
        /*003e*/ 	.short	0x0008


	//----- nvinfo : EIATTR_PARAM_CBANK
	.align		4
        /*0040*/ 	.byte	0x04, 0x0a
        /*0042*/ 	.short	(.L_42 - .L_41)
	.align		4
.L_41:
        /*0044*/ 	.word	index@(.nv.constant0._Z13normalizationPf)
        /*0048*/ 	.short	0x0380
        /*004a*/ 	.short	0x0008


	//----- nvinfo : EIATTR_SW_WAR
	.align		4
.L_42:
        /*004c*/ 	.byte	0x04, 0x36
        /*004e*/ 	.short	(.L_44 - .L_43)
.L_43:
        /*0050*/ 	.word	0x00000008
.L_44:


//--------------------- .nv.info._Z12Real2ComplexPfP6float2 --------------------------
	.section	.nv.info._Z12Real2ComplexPfP6float2,"",@"SHT_CUDA_INFO"
	.sectionflags	@""
	.align	4


	//----- nvinfo : EIATTR_CUDA_API_VERSION
	.align		4
        /*0000*/ 	.byte	0x04, 0x37
        /*0002*/ 	.short	(.L_46 - .L_45)
.L_45:
        /*0004*/ 	.word	0x00000082


	//----- nvinfo : EIATTR_KPARAM_INFO
	.align		4
.L_46:
        /*0008*/ 	.byte	0x04, 0x17
        /*000a*/ 	.short	(.L_48 - .L_47)
.L_47:
        /*000c*/ 	.word	0x00000000
        /*0010*/ 	.short	0x0001
        /*0012*/ 	.short	0x0008
        /*0014*/ 	.byte	0x00, 0xf5, 0x21, 0x00


	//----- nvinfo : EIATTR_KPARAM_INFO
	.align		4
.L_48:
        /*0018*/ 	.byte	0x04, 0x17
        /*001a*/ 	.short	(.L_50 - .L_49)
.L_49:
        /*001c*/ 	.word	0x00000000
        /*0020*/ 	.short	0x0000
        /*0022*/ 	.short	0x0000
        /*0024*/ 	.byte	0x00, 0xf5, 0x21, 0x00


	//----- nvinfo : EIATTR_SPARSE_MMA_MASK
	.align		4
.L_50:
        /*0028*/ 	.byte	0x03, 0x50
        /*002a*/ 	.short	0x0000


	//----- nvinfo : EIATTR_MAXREG_COUNT
	.align		4
        /*002c*/ 	.byte	0x03, 0x1b
        /*002e*/ 	.short	0x00ff


	//----- nvinfo : EIATTR_NUM_BARRIERS
	.align		4
        /*0030*/ 	.byte	0x02, 0x4c
        /*0032*/ 	.byte	0x01
	.zero		1


	//----- nvinfo : EIATTR_MERCURY_ISA_VERSION
	.align		4
        /*0034*/ 	.byte	0x03, 0x5f
        /*0036*/ 	.short	0x0101


	//----- nvinfo : EIATTR_VRC_CTA_INIT_COUNT
	.align		4
        /*0038*/ 	.byte	0x02, 0x4a
	.zero		1
	.zero		1


	//----- nvinfo : EIATTR_EXIT_INSTR_OFFSETS
	.align		4
        /*003c*/ 	.byte	0x04, 0x1c
        /*003e*/ 	.short	(.L_52 - .L_51)


	//   ....[0]....
.L_51:
        /*0040*/ 	.word	0x00000130


	//----- nvinfo : EIATTR_CBANK_PARAM_SIZE
	.align		4
.L_52:
        /*0044*/ 	.byte	0x03, 0x19
        /*0046*/ 	.short	0x0010


	//----- nvinfo : EIATTR_PARAM_CBANK
	.align		4
        /*0048*/ 	.byte	0x04, 0x0a
        /*004a*/ 	.short	(.L_54 - .L_53)
	.align		4
.L_53:
        /*004c*/ 	.word	index@(.nv.constant0._Z12Real2ComplexPfP6float2)
        /*0050*/ 	.short	0x0380
        /*0052*/ 	.short	0x0010


	//----- nvinfo : EIATTR_SW_WAR
	.align		4
.L_54:
        /*0054*/ 	.byte	0x04, 0x36
        /*0056*/ 	.short	(.L_56 - .L_55)
.L_55:
        /*0058*/ 	.word	0x00000008
.L_56:


//--------------------- .nv.info._Z13FreqDomainMulP6float2 --------------------------
	.section	.nv.info._Z13FreqDomainMulP6float2,"",@"SHT_CUDA_INFO"
	.sectionflags	@""
	.align	4


	//----- nvinfo : EIATTR_CUDA_API_VERSION
	.align		4
        /*0000*/ 	.byte	0x04, 0x37
        /*0002*/ 	.short	(.L_58 - .L_57)
.L_57:
        /*0004*/ 	.word	0x00000082


	//----- nvinfo : EIATTR_KPARAM_INFO
	.align		4
.L_58:
        /*0008*/ 	.byte	0x04, 0x17
        /*000a*/ 	.short	(.L_60 - .L_59)
.L_59:
        /*000c*/ 	.word	0x00000000
        /*0010*/ 	.short	0x0000
        /*0012*/ 	.short	0x0000
        /*0014*/ 	.byte	0x00, 0xf5, 0x21, 0x00


	//----- nvinfo : EIATTR_SPARSE_MMA_MASK
	.align		4
.L_60:
        /*0018*/ 	.byte	0x03, 0x50
        /*001a*/ 	.short	0x0000


	//----- nvinfo : EIATTR_MAXREG_COUNT
	.align		4
        /*001c*/ 	.byte	0x03, 0x1b
        /*001e*/ 	.short	0x00ff


	//----- nvinfo : EIATTR_NUM_BARRIERS
	.align		4
        /*0020*/ 	.byte	0x02, 0x4c
        /*0022*/ 	.byte	0x01
	.zero		1


	//----- nvinfo : EIATTR_MERCURY_ISA_VERSION
	.align		4
        /*0024*/ 	.byte	0x03, 0x5f
        /*0026*/ 	.short	0x0101


	//----- nvinfo : EIATTR_VRC_CTA_INIT_COUNT
	.align		4
        /*0028*/ 	.byte	0x02, 0x4a
	.zero		1
	.zero		1


	//----- nvinfo : EIATTR_EXIT_INSTR_OFFSETS
	.align		4
        /*002c*/ 	.byte	0x04, 0x1c
        /*002e*/ 	.short	(.L_62 - .L_61)


	//   ....[0]....
.L_61:
        /*0030*/ 	.word	0x00000240


	//----- nvinfo : EIATTR_CBANK_PARAM_SIZE
	.align		4
.L_62:
        /*0034*/ 	.byte	0x03, 0x19
        /*0036*/ 	.short	0x0008


	//----- nvinfo : EIATTR_PARAM_CBANK
	.align		4
        /*0038*/ 	.byte	0x04, 0x0a
        /*003a*/ 	.short	(.L_64 - .L_63)
	.align		4
.L_63:
        /*003c*/ 	.word	index@(.nv.constant0._Z13FreqDomainMulP6float2)
        /*0040*/ 	.short	0x0380
        /*0042*/ 	.short	0x0008


	//----- nvinfo : EIATTR_SW_WAR
	.align		4
.L_64:
        /*0044*/ 	.byte	0x04, 0x36
        /*0046*/ 	.short	(.L_66 - .L_65)
.L_65:
        /*0048*/ 	.word	0x00000008
.L_66:


//--------------------- .nv.callgraph             --------------------------
	.section	.nv.callgraph,"",@"SHT_CUDA_CALLGRAPH"
	.align	4
	.sectionentsize	8
	.align		4
        /*0000*/ 	.word	0x00000000
	.align		4
        /*0004*/ 	.word	0xffffffff
	.align		4
        /*0008*/ 	.word	0x00000000
	.align		4
        /*000c*/ 	.word	0xfffffffe
	.align		4
        /*0010*/ 	.word	0x00000000
	.align		4
        /*0014*/ 	.word	0xfffffffd
	.align		4
        /*0018*/ 	.word	0x00000000
	.align		4
        /*001c*/ 	.word	0xfffffffc


//--------------------- .nv.constant3             --------------------------
	.section	.nv.constant3,"a",@progbits
	.align	8
.nv.constant3:
	.type		H,@object
	.size		H,(.L_0 - H)
H:
	.zero		32000
.L_0:


//--------------------- .text._Z6warmupv          --------------------------
	.section	.text._Z6warmupv,"ax",@progbits
	.align	128
        .global         _Z6warmupv
        .type           _Z6warmupv,@function
        .size           _Z6warmupv,(.L_x_19 - _Z6warmupv)
        .other          _Z6warmupv,@"STO_CUDA_ENTRY STV_DEFAULT"
_Z6warmupv:
.text._Z6warmupv:
[----:B------:R-:W-:Y:S01]  /*0000*/  LDC R1, c[0x0][0x37c] ;  /* 0x0000df00ff017b82 */ /* 0x000fe20000000800 */
[----:B------:R-:W-:Y:S05]  /*0010*/  EXIT ;  /* 0x000000000000794d */ /* 0x000fea0003800000 */
.L_x_0:
[----:B------:R-:W-:-:S00]  /*0020*/  BRA `(.L_x_0) ;  /* 0xfffffffc00fc7947 */ /* 0x000fc0000383ffff */
[----:B------:R-:W-:-:S00]  /*0030*/  NOP ;  /* 0x0000000000007918 */ /* 0x000fc00000000000 */
        /* <DEDUP_REMOVED lines=12> */
.L_x_19:


//--------------------- .text._Z13normalizationPf --------------------------
	.section	.text._Z13normalizationPf,"ax",@progbits
	.align	128
        .global         _Z13normalizationPf
        .type           _Z13normalizationPf,@function
        .size           _Z13normalizationPf,(.L_x_18 - _Z13normalizationPf)
        .other          _Z13normalizationPf,@"STO_CUDA_ENTRY STV_DEFAULT"
_Z13normalizationPf:
.text._Z13normalizationPf:
[----:B------:R-:W-:Y:S01]  /*0000*/  LDC R1, c[0x0][0x37c] ;  /* 0x0000df00ff017b82 */ /* 0x000fe20000000800 */
[----:B------:R-:W0:Y:S01]  /*0010*/  S2R R0, SR_CTAID.X ;  /* 0x0000000000007919 */ /* 0x000e220000002500 */
[----:B------:R-:W0:Y:S06]  /*0020*/  LDCU UR4, c[0x0][0x360] ;  /* 0x00006c00ff0477ac */ /* 0x000e2c0008000800 */
[----:B------:R-:W1:Y:S01]  /*0030*/  LDC.64 R2, c[0x0][0x380] ;  /* 0x0000e000ff027b82 */ /* 0x000e620000000a00 */
[----:B------:R-:W0:Y:S01]  /*0040*/  S2R R5, SR_TID.X ;  /* 0x0000000000057919 */ /* 0x000e220000002100 */
[----:B------:R-:W2:Y:S01]  /*0050*/  LDCU UR5, c[0x0][0x364] ;  /* 0x00006c80ff0577ac */ /* 0x000ea20008000800 */
[----:B------:R-:W2:Y:S01]  /*0060*/  S2R R4, SR_CTAID.Y ;  /* 0x0000000000047919 */ /* 0x000ea20000002600 */
[----:B------:R-:W3:Y:S01]  /*0070*/  LDCU.64 UR6, c[0x0][0x358] ;  /* 0x00006b00ff0677ac */ /* 0x000ee20008000a00 */
[----:B------:R-:W2:Y:S01]  /*0080*/  S2R R7, SR_TID.Y ;  /* 0x0000000000077919 */ /* 0x000ea20000002200 */
[----:B0-----:R-:W-:-:S02]  /*0090*/  IMAD R0, R0, UR4, R5 ;  /* 0x0000000400007c24 */ /* 0x001fc4000f8e0205 */
[----:B--2---:R-:W-:-:S04]  /*00a0*/  IMAD R5, R4, UR5, R7 ;  /* 0x0000000504057c24 */ /* 0x004fc8000f8e0207 */
[----:B------:R-:W-:-:S04]  /*00b0*/  IMAD R5, R5, 0xfa0, R0 ;  /* 0x00000fa005057824 */ /* 0x000fc800078e0200 */
[----:B-1----:R-:W-:-:S05]  /*00c0*/  IMAD.WIDE R2, R5, 0x4, R2 ;  /* 0x0000000405027825 */ /* 0x002fca00078e0202 */
[----:B---3--:R-:W2:Y:S01]  /*00d0*/  LDG.E R0, desc[UR6][R2.64] ;  /* 0x0000000602007981 */ /* 0x008ea2000c1e1900 */
[----:B------:R-:W-:Y:S01]  /*00e0*/  IMAD.MOV.U32 R5, RZ, RZ, 0x3903126f ;  /* 0x3903126fff057424 */ /* 0x000fe200078e00ff */
[----:B------:R-:W-:Y:S01]  /*00f0*/  BSSY.RECONVERGENT B1, `(.L_x_1) ;  /* 0x000000c000017945 */ /* 0x000fe20003800200 */
[----:B------:R-:W-:-:S04]  /*0100*/  IMAD.MOV.U32 R4, RZ, RZ, 0x45fa0000 ;  /* 0x45fa0000ff047424 */ /* 0x000fc800078e00ff */
[----:B------:R-:W-:-:S04]  /*0110*/  FFMA R4, R5, -R4, 1 ;  /* 0x3f80000005047423 */ /* 0x000fc80000000804 */
[----:B------:R-:W-:Y:S01]  /*0120*/  FFMA R5, R4, R5, 0.00012500000593718141317 ;  /* 0x3903126f04057423 */ /* 0x000fe20000000005 */
[----:B--2---:R-:W0:Y:S03]  /*0130*/  FCHK P0, R0, 8000 ;  /* 0x45fa000000007902 */ /* 0x004e260000000000 */
[----:B------:R-:W-:-:S04]  /*0140*/  FFMA R4, R0, R5, RZ ;  /* 0x0000000500047223 */ /* 0x000fc800000000ff */
[----:B------:R-:W-:-:S04]  /*0150*/  FFMA R6, R4, -8000, R0 ;  /* 0xc5fa000004067823 */ /* 0x000fc80000000000 */
[----:B------:R-:W-:Y:S01]  /*0160*/  FFMA R5, R5, R6, R4 ;  /* 0x0000000605057223 */ /* 0x000fe20000000004 */
[----:B0-----:R-:W-:Y:S06]  /*0170*/  @!P0 BRA `(.L_x_2) ;  /* 0x00000000000c8947 */ /* 0x001fec0003800000 */
[----:B------:R-:W-:-:S07]  /*0180*/  MOV R4, 0x1a0 ;  /* 0x000001a000047802 */ /* 0x000fce0000000f00 */
[----:B------:R-:W-:Y:S05]  /*0190*/  CALL.REL.NOINC `($__internal_0_$__cuda_sm3x_div_rn_noftz_f32_slowpath) ;  /* 0x0000000000147944 */ /* 0x000fea0003c00000 */
[----:B------:R-:W-:-:S07]  /*01a0*/  IMAD.MOV.U32 R5, RZ, RZ, R6 ;  /* 0x000000ffff057224 */ /* 0x000fce00078e0006 */
.L_x_2:
[----:B------:R-:W-:Y:S05]  /*01b0*/  BSYNC.RECONVERGENT B1 ;  /* 0x0000000000017941 */ /* 0x000fea0003800200 */
.L_x_1:
[----:B------:R-:W-:Y:S01]  /*01c0*/  STG.E desc[UR6][R2.64], R5 ;  /* 0x0000000502007986 */ /* 0x000fe2000c101906 */
[----:B------:R-:W-:Y:S06]  /*01d0*/  BAR.SYNC.DEFER_BLOCKING 0x0 ;  /* 0x0000000000007b1d */ /* 0x000fec0000010000 */
[----:B------:R-:W-:Y:S05]  /*01e0*/  EXIT ;  /* 0x000000000000794d */ /* 0x000fea0003800000 */
        .weak           $__internal_0_$__cuda_sm3x_div_rn_noftz_f32_slowpath
        .type           $__internal_0_$__cuda_sm3x_div_rn_noftz_f32_slowpath,@function
        .size           $__internal_0_$__cuda_sm3x_div_rn_noftz_f32_slowpath,(.L_x_18 - $__internal_0_$__cuda_sm3x_div_rn_noftz_f32_slowpath)
$__internal_0_$__cuda_sm3x_div_rn_noftz_f32_slowpath:
[--C-:B------:R-:W-:Y:S01]  /*01f0*/  SHF.R.U32.HI R5, RZ, 0x17, R0.reuse ;  /* 0x00000017ff057819 */ /* 0x100fe20000011600 */
[----:B------:R-:W-:Y:S04]  /*0200*/  BSSY.RECONVERGENT B0, `(.L_x_3) ;  /* 0x000005c000007945 */ /* 0x000fe80003800200 */
[----:B------:R-:W-:Y:S01]  /*0210*/  BSSY.RELIABLE B2, `(.L_x_4) ;  /* 0x000001a000027945 */ /* 0x000fe20003800100 */
[----:B------:R-:W-:Y:S01]  /*0220*/  IMAD.MOV.U32 R6, RZ, RZ, R0 ;  /* 0x000000ffff067224 */ /* 0x000fe200078e0000 */
[----:B------:R-:W-:-:S05]  /*0230*/  LOP3.LUT R5, R5, 0xff, RZ, 0xc0, !PT ;  /* 0x000000ff05057812 */ /* 0x000fca00078ec0ff */
[----:B------:R-:W-:-:S05]  /*0240*/  VIADD R8, R5, 0xffffffff ;  /* 0xffffffff05087836 */ /* 0x000fca0000000000 */
[----:B------:R-:W-:-:S13]  /*0250*/  ISETP.GT.U32.OR P0, PT, R8, 0xfd, !PT ;  /* 0x000000fd0800780c */ /* 0x000fda0007f04470 */
[----:B------:R-:W-:Y:S01]  /*0260*/  @!P0 IMAD.MOV.U32 R7, RZ, RZ, RZ ;  /* 0x000000ffff078224 */ /* 0x000fe200078e00ff */
[----:B------:R-:W-:Y:S06]  /*0270*/  @!P0 BRA `(.L_x_5) ;  /* 0x00000000004c8947 */ /* 0x000fec0003800000 */
[----:B------:R-:W-:-:S13]  /*0280*/  FSETP.GTU.FTZ.AND P0, PT, |R0|, +INF , PT ;  /* 0x7f8000000000780b */ /* 0x000fda0003f1c200 */
[----:B------:R-:W-:Y:S05]  /*0290*/  @P0 BREAK.RELIABLE B2 ;  /* 0x0000000000020942 */ /* 0x000fea0003800100 */
[----:B------:R-:W-:Y:S05]  /*02a0*/  @P0 BRA `(.L_x_6) ;  /* 0x0000000400400947 */ /* 0x000fea0003800000 */
[----:B------:R-:W-:-:S05]  /*02b0*/  IMAD.MOV.U32 R7, RZ, RZ, 0x45fa0000 ;  /* 0x45fa0000ff077424 */ /* 0x000fca00078e00ff */
[----:B------:R-:W-:-:S13]  /*02c0*/  LOP3.LUT P0, RZ, R7, 0x7fffffff, R6, 0xc8, !PT ;  /* 0x7fffffff07ff7812 */ /* 0x000fda000780c806 */
[----:B------:R-:W-:Y:S05]  /*02d0*/  @!P0 BREAK.RELIABLE B2 ;  /* 0x0000000000028942 */ /* 0x000fea0003800100 */
[----:B------:R-:W-:Y:S05]  /*02e0*/  @!P0 BRA `(.L_x_7) ;  /* 0x0000000400288947 */ /* 0x000fea0003800000 */
[----:B------:R-:W-:-:S13]  /*02f0*/  LOP3.LUT P0, RZ, R6, 0x7fffffff, RZ, 0xc0, !PT ;  /* 0x7fffffff06ff7812 */ /* 0x000fda000780c0ff */
[----:B------:R-:W-:Y:S05]  /*0300*/  @!P0 BREAK.RELIABLE B2 ;  /* 0x0000000000028942 */ /* 0x000fea0003800100 */
[----:B------:R-:W-:Y:S05]  /*0310*/  @!P0 BRA `(.L_x_8) ;  /* 0x0000000400148947 */ /* 0x000fea0003800000 */
[----:B------:R-:W-:Y:S02]  /*0320*/  FSETP.NEU.FTZ.AND P0, PT, |R0|, +INF , PT ;  /* 0x7f8000000000780b */ /* 0x000fe40003f1d200 */
[----:B------:R-:W-:-:S04]  /*0330*/  LOP3.LUT P1, RZ, R7, 0x7fffffff, RZ, 0xc0, !PT ;  /* 0x7fffffff07ff7812 */ /* 0x000fc8000782c0ff */
[----:B------:R-:W-:-:S13]  /*0340*/  PLOP3.LUT P0, PT, P0, P1, PT, 0x2f, 0xf2 ;  /* 0x0000000000f2781c */ /* 0x000fda0000702577 */
[----:B------:R-:W-:Y:S05]  /*0350*/  @P0 BREAK.RELIABLE B2 ;  /* 0x0000000000020942 */ /* 0x000fea0003800100 */
[----:B------:R-:W-:Y:S05]  /*0360*/  @P0 BRA `(.L_x_9) ;  /* 0x0000000000f40947 */ /* 0x000fea0003800000 */
[----:B------:R-:W-:-:S13]  /*0370*/  ISETP.GE.AND P0, PT, R8, RZ, PT ;  /* 0x000000ff0800720c */ /* 0x000fda0003f06270 */
[----:B------:R-:W-:Y:S02]  /*0380*/  @P0 IMAD.MOV.U32 R7, RZ, RZ, RZ ;  /* 0x000000ffff070224 */ /* 0x000fe400078e00ff */
[----:B------:R-:W-:Y:S01]  /*0390*/  @!P0 FFMA R6, R0, 1.84467440737095516160e+19, RZ ;  /* 0x5f80000000068823 */ /* 0x000fe200000000ff */
[----:B------:R-:W-:-:S07]  /*03a0*/  @!P0 MOV R7, 0xffffffc0 ;  /* 0xffffffc000078802 */ /* 0x000fce0000000f00 */
.L_x_5:
[----:B------:R-:W-:Y:S05]  /*03b0*/  BSYNC.RELIABLE B2 ;  /* 0x0000000000027941 */ /* 0x000fea0003800100 */
.L_x_4:
[----:B------:R-:W-:Y:S01]  /*03c0*/  UMOV UR4, 0x45fa0000 ;  /* 0x45fa000000047882 */ /* 0x000fe20000000000 */
[----:B------:R-:W-:Y:S01]  /*03d0*/  VIADD R5, R5, 0xffffff81 ;  /* 0xffffff8105057836 */ /* 0x000fe20000000000 */
[----:B------:R-:W-:Y:S01]  /*03e0*/  UIADD3 UR4, UPT, UPT, UR4, -0x6000000, URZ ;  /* 0xfa00000004047890 */ /* 0x000fe2000fffe0ff */
[----:B------:R-:W-:Y:S02]  /*03f0*/  BSSY.RECONVERGENT B2, `(.L_x_10) ;  /* 0x0000033000027945 */ /* 0x000fe40003800200 */
[----:B------:R-:W-:Y:S01]  /*0400*/  IMAD R0, R5, -0x800000, R6 ;  /* 0xff80000005007824 */ /* 0x000fe200078e0206 */
[----:B------:R-:W-:Y:S02]  /*0410*/  IADD3 R7, PT, PT, R7, -0xc, R5 ;  /* 0xfffffff407077810 */ /* 0x000fe40007ffe005 */
[----:B------:R-:W-:-:S03]  /*0420*/  FADD.FTZ R9, -RZ, -UR4 ;  /* 0x80000004ff097e21 */ /* 0x000fc60008010100 */
[----:B------:R-:W0:Y:S02]  /*0430*/  MUFU.RCP R8, UR4 ;  /* 0x0000000400087d08 */ /* 0x000e240008001000 */
[----:B0-----:R-:W-:-:S04]  /*0440*/  FFMA R11, R8, R9, 1 ;  /* 0x3f800000080b7423 */ /* 0x001fc80000000009 */
[----:B------:R-:W-:-:S04]  /*0450*/  FFMA R11, R8, R11, R8 ;  /* 0x0000000b080b7223 */ /* 0x000fc80000000008 */
[----:B------:R-:W-:-:S04]  /*0460*/  FFMA R6, R0, R11, RZ ;  /* 0x0000000b00067223 */ /* 0x000fc800000000ff */
[----:B------:R-:W-:-:S04]  /*0470*/  FFMA R8, R9, R6, R0 ;  /* 0x0000000609087223 */ /* 0x000fc80000000000 */
[----:B------:R-:W-:-:S04]  /*0480*/  FFMA R8, R11, R8, R6 ;  /* 0x000000080b087223 */ /* 0x000fc80000000006 */
[----:B------:R-:W-:-:S04]  /*0490*/  FFMA R9, R9, R8, R0 ;  /* 0x0000000809097223 */ /* 0x000fc80000000000 */
[----:B------:R-:W-:-:S05]  /*04a0*/  FFMA R6, R11, R9, R8 ;  /* 0x000000090b067223 */ /* 0x000fca0000000008 */
[----:B------:R-:W-:-:S04]  /*04b0*/  SHF.R.U32.HI R0, RZ, 0x17, R6 ;  /* 0x00000017ff007819 */ /* 0x000fc80000011606 */
[----:B------:R-:W-:-:S05]  /*04c0*/  LOP3.LUT R0, R0, 0xff, RZ, 0xc0, !PT ;  /* 0x000000ff00007812 */ /* 0x000fca00078ec0ff */
[----:B------:R-:W-:-:S04]  /*04d0*/  IMAD.IADD R10, R0, 0x1, R7 ;  /* 0x00000001000a7824 */ /* 0x000fc800078e0207 */
[----:B------:R-:W-:-:S05]  /*04e0*/  VIADD R0, R10, 0xffffffff ;  /* 0xffffffff0a007836 */ /* 0x000fca0000000000 */
[----:B------:R-:W-:-:S13]  /*04f0*/  ISETP.GE.U32.AND P0, PT, R0, 0xfe, PT ;  /* 0x000000fe0000780c */ /* 0x000fda0003f06070 */
[----:B------:R-:W-:Y:S05]  /*0500*/  @!P0 BRA `(.L_x_11) ;  /* 0x0000000000808947 */ /* 0x000fea0003800000 */
[----:B------:R-:W-:-:S13]  /*0510*/  ISETP.GT.AND P0, PT, R10, 0xfe, PT ;  /* 0x000000fe0a00780c */ /* 0x000fda0003f04270 */
[----:B------:R-:W-:Y:S05]  /*0520*/  @P0 BRA `(.L_x_12) ;  /* 0x00000000006c0947 */ /* 0x000fea0003800000 */
[----:B------:R-:W-:-:S13]  /*0530*/  ISETP.GE.AND P0, PT, R10, 0x1, PT ;  /* 0x000000010a00780c */ /* 0x000fda0003f06270 */
[----:B------:R-:W-:Y:S05]  /*0540*/  @P0 BRA `(.L_x_13) ;  /* 0x0000000000740947 */ /* 0x000fea0003800000 */
[----:B------:R-:W-:Y:S02]  /*0550*/  ISETP.GE.AND P0, PT, R10, -0x18, PT ;  /* 0xffffffe80a00780c */ /* 0x000fe40003f06270 */
[----:B------:R-:W-:-:S11]  /*0560*/  LOP3.LUT R6, R6, 0x80000000, RZ, 0xc0, !PT ;  /* 0x8000000006067812 */ /* 0x000fd600078ec0ff */
[----:B------:R-:W-:Y:S05]  /*0570*/  @!P0 BRA `(.L_x_13) ;  /* 0x0000000000688947 */ /* 0x000fea0003800000 */
[CCC-:B------:R-:W-:Y:S01]  /*0580*/  FFMA.RZ R0, R11.reuse, R9.reuse, R8.reuse ;  /* 0x000000090b007223 */ /* 0x1c0fe2000000c008 */
[C---:B------:R-:W-:Y:S02]  /*0590*/  ISETP.NE.AND P2, PT, R10.reuse, RZ, PT ;  /* 0x000000ff0a00720c */ /* 0x040fe40003f45270 */
[----:B------:R-:W-:Y:S02]  /*05a0*/  ISETP.NE.AND P1, PT, R10, RZ, PT ;  /* 0x000000ff0a00720c */ /* 0x000fe40003f25270 */
[----:B------:R-:W-:Y:S01]  /*05b0*/  LOP3.LUT R5, R0, 0x7fffff, RZ, 0xc0, !PT ;  /* 0x007fffff00057812 */ /* 0x000fe200078ec0ff */
[CCC-:B------:R-:W-:Y:S01]  /*05c0*/  FFMA.RP R0, R11.reuse, R9.reuse, R8.reuse ;  /* 0x000000090b007223 */ /* 0x1c0fe20000008008 */
[----:B------:R-:W-:Y:S01]  /*05d0*/  FFMA.RM R11, R11, R9, R8 ;  /* 0x000000090b0b7223 */ /* 0x000fe20000004008 */
[C---:B------:R-:W-:Y:S01]  /*05e0*/  VIADD R8, R10.reuse, 0x20 ;  /* 0x000000200a087836 */ /* 0x040fe20000000000 */
[----:B------:R-:W-:Y:S02]  /*05f0*/  LOP3.LUT R5, R5, 0x800000, RZ, 0xfc, !PT ;  /* 0x0080000005057812 */ /* 0x000fe400078efcff */
[----:B------:R-:W-:-:S02]  /*0600*/  IADD3 R7, PT, PT, -R10, RZ, RZ ;  /* 0x000000ff0a077210 */ /* 0x000fc40007ffe1ff */
[----:B------:R-:W-:Y:S02]  /*0610*/  SHF.L.U32 R8, R5, R8, RZ ;  /* 0x0000000805087219 */ /* 0x000fe400000006ff */
[----:B------:R-:W-:Y:S02]  /*0620*/  FSETP.NEU.FTZ.AND P0, PT, R0, R11, PT ;  /* 0x0000000b0000720b */ /* 0x000fe40003f1d000 */
[----:B------:R-:W-:Y:S02]  /*0630*/  SEL R0, R7, RZ, P2 ;  /* 0x000000ff07007207 */ /* 0x000fe40001000000 */
[----:B------:R-:W-:Y:S02]  /*0640*/  ISETP.NE.AND P1, PT, R8, RZ, P1 ;  /* 0x000000ff0800720c */ /* 0x000fe40000f25270 */
[----:B------:R-:W-:Y:S02]  /*0650*/  SHF.R.U32.HI R0, RZ, R0, R5 ;  /* 0x00000000ff007219 */ /* 0x000fe40000011605 */
[----:B------:R-:W-:-:S02]  /*0660*/  PLOP3.LUT P0, PT, P0, P1, PT, 0xf8, 0x8f ;  /* 0x00000000008f781c */ /* 0x000fc40000703f70 */
[----:B------:R-:W-:Y:S02]  /*0670*/  SHF.R.U32.HI R8, RZ, 0x1, R0 ;  /* 0x00000001ff087819 */ /* 0x000fe40000011600 */
[----:B------:R-:W-:-:S04]  /*0680*/  SEL R5, RZ, 0x1, !P0 ;  /* 0x00000001ff057807 */ /* 0x000fc80004000000 */
[----:B------:R-:W-:-:S04]  /*0690*/  LOP3.LUT R5, R5, 0x1, R8, 0xf8, !PT ;  /* 0x0000000105057812 */ /* 0x000fc800078ef808 */
[----:B------:R-:W-:-:S05]  /*06a0*/  LOP3.LUT R5, R5, R0, RZ, 0xc0, !PT ;  /* 0x0000000005057212 */ /* 0x000fca00078ec0ff */
[----:B------:R-:W-:-:S05]  /*06b0*/  IMAD.IADD R5, R8, 0x1, R5 ;  /* 0x0000000108057824 */ /* 0x000fca00078e0205 */
[----:B------:R-:W-:Y:S01]  /*06c0*/  LOP3.LUT R6, R5, R6, RZ, 0xfc, !PT ;  /* 0x0000000605067212 */ /* 0x000fe200078efcff */
[----:B------:R-:W-:Y:S06]  /*06d0*/  BRA `(.L_x_13) ;  /* 0x0000000000107947 */ /* 0x000fec0003800000 */
.L_x_12:
[----:B------:R-:W-:-:S04]  /*06e0*/  LOP3.LUT R6, R6, 0x80000000, RZ, 0xc0, !PT ;  /* 0x8000000006067812 */ /* 0x000fc800078ec0ff */
[----:B------:R-:W-:Y:S01]  /*06f0*/  LOP3.LUT R6, R6, 0x7f800000, RZ, 0xfc, !PT ;  /* 0x7f80000006067812 */ /* 0x000fe200078efcff */
[----:B------:R-:W-:Y:S06]  /*0700*/  BRA `(.L_x_13) ;  /* 0x0000000000047947 */ /* 0x000fec0003800000 */
.L_x_11:
[----:B------:R-:W-:-:S07]  /*0710*/  IMAD R6, R7, 0x800000, R6 ;  /* 0x0080000007067824 */ /* 0x000fce00078e0206 */
.L_x_13:
[----:B------:R-:W-:Y:S05]  /*0720*/  BSYNC.RECONVERGENT B2 ;  /* 0x0000000000027941 */ /* 0x000fea0003800200 */
.L_x_10:
[----:B------:R-:W-:Y:S05]  /*0730*/  BRA `(.L_x_14) ;  /* 0x0000000000207947 */ /* 0x000fea0003800000 */
.L_x_9:
[----:B------:R-:W-:-:S04]  /*0740*/  LOP3.LUT R6, R7, 0x80000000, R6, 0x48, !PT ;  /* 0x8000000007067812 */ /* 0x000fc800078e4806 */
[----:B------:R-:W-:Y:S01]  /*0750*/  LOP3.LUT R6, R6, 0x7f800000, RZ, 0xfc, !PT ;  /* 0x7f80000006067812 */ /* 0x000fe200078efcff */
[----:B------:R-:W-:Y:S06]  /*0760*/  BRA `(.L_x_14) ;  /* 0x0000000000147947 */ /* 0x000fec0003800000 */
.L_x_8:
[----:B------:R-:W-:Y:S01]  /*0770*/  LOP3.LUT R6, R7, 0x80000000, R6, 0x48, !PT ;  /* 0x8000000007067812 */ /* 0x000fe200078e4806 */
[----:B------:R-:W-:Y:S06]  /*0780*/  BRA `(.L_x_14) ;  /* 0x00000000000c7947 */ /* 0x000fec0003800000 */
.L_x_7:
[----:B------:R-:W0:Y:S01]  /*0790*/  MUFU.RSQ R6, -QNAN ;  /* 0xffc0000000067908 */ /* 0x000e220000001400 */
[----:B------:R-:W-:Y:S05]  /*07a0*/  BRA `(.L_x_14) ;  /* 0x0000000000047947 */ /* 0x000fea0003800000 */
.L_x_6:
[----:B------:R-:W-:-:S07]  /*07b0*/  FADD.FTZ R6, R0, 8000 ;  /* 0x45fa000000067421 */ /* 0x000fce0000010000 */
.L_x_14:
[----:B------:R-:W-:Y:S05]  /*07c0*/  BSYNC.RECONVERGENT B0 ;  /* 0x0000000000007941 */ /* 0x000fea0003800200 */
.L_x_3:
[----:B------:R-:W-:-:S04]  /*07d0*/  IMAD.MOV.U32 R5, RZ, RZ, 0x0 ;  /* 0x00000000ff057424 */ /* 0x000fc800078e00ff */
[----:B0-----:R-:W-:Y:S05]  /*07e0*/  RET.REL.NODEC R4 `(_Z13normalizationPf) ;  /* 0xfffffff804047950 */ /* 0x001fea0003c3ffff */
.L_x_15:
        /* <DEDUP_REMOVED lines=9> */
.L_x_18:


//--------------------- .text._Z12Real2ComplexPfP6float2 --------------------------
	.section	.text._Z12Real2ComplexPfP6float2,"ax",@progbits
	.align	128
        .global         _Z12Real2ComplexPfP6float2
        .type           _Z12Real2ComplexPfP6float2,@function
        .size           _Z12Real2ComplexPfP6float2,(.L_x_21 - _Z12Real2ComplexPfP6float2)
        .other          _Z12Real2ComplexPfP6float2,@"STO_CUDA_ENTRY STV_DEFAULT"
_Z12Real2ComplexPfP6float2:
.text._Z12Real2ComplexPfP6float2:
        /* <DEDUP_REMOVED lines=11> */
[----:B------:R-:W-:Y:S02]  /*00b0*/  IMAD R7, R5, 0xfa0, R0 ;  /* 0x00000fa005077824 */ /* 0x000fe400078e0200 */
[----:B------:R-:W0:Y:S02]  /*00c0*/  LDC.64 R4, c[0x0][0x388] ;  /* 0x0000e200ff047b82 */ /* 0x000e240000000a00 */
[----:B-1----:R-:W-:-:S05]  /*00d0*/  IMAD.WIDE R2, R7, 0x4, R2 ;  /* 0x0000000407027825 */ /* 0x002fca00078e0202 */
[----:B---3--:R-:W2:Y:S01]  /*00e0*/  LDG.E R8, desc[UR4][R2.64] ;  /* 0x0000000402087981 */ /* 0x008ea2000c1e1900 */
[----:B------:R-:W-:Y:S02]  /*00f0*/  HFMA2 R9, -RZ, RZ, 0, 0 ;  /* 0x00000000ff097431 */ /* 0x000fe400000001ff */
[----:B0-----:R-:W-:-:S05]  /*0100*/  IMAD.WIDE R4, R7, 0x8, R4 ;  /* 0x0000000807047825 */ /* 0x001fca00078e0204 */
[----:B--2---:R-:W-:Y:S01]  /*0110*/  STG.E.64 desc[UR4][R4.64], R8 ;  /* 0x0000000804007986 */ /* 0x004fe2000c101b04 */
[----:B------:R-:W-:Y:S06]  /*0120*/  BAR.SYNC.DEFER_BLOCKING 0x0 ;  /* 0x0000000000007b1d */ /* 0x000fec0000010000 */
[----:B------:R-:W-:Y:S05]  /*0130*/  EXIT ;  /* 0x000000000000794d */ /* 0x000fea0003800000 */
.L_x_16:
        /* <DEDUP_REMOVED lines=12> */
.L_x_21:


//--------------------- .text._Z13FreqDomainMulP6float2 --------------------------
	.section	.text._Z13FreqDomainMulP6float2,"ax",@progbits
	.align	128
        .global         _Z13FreqDomainMulP6float2
        .type           _Z13FreqDomainMulP6float2,@function
        .size           _Z13FreqDomainMulP6float2,(.L_x_22 - _Z13FreqDomainMulP6float2)
        .other          _Z13FreqDomainMulP6float2,@"STO_CUDA_ENTRY STV_DEFAULT"
_Z13FreqDomainMulP6float2:
.text._Z13FreqDomainMulP6float2:
        /* <DEDUP_REMOVED lines=13> */
[----:B---3--:R-:W2:Y:S01]  /*00d0*/  LDG.E.64 R8, desc[UR8][R2.64] ;  /* 0x0000000802087981 */ /* 0x008ea2000c1e1b00 */
[----:B------:R-:W-:Y:S01]  /*00e0*/  SHF.L.U32 R5, R0, 0x3, RZ ;  /* 0x0000000300057819 */ /* 0x000fe200000006ff */
[----:B------:R-:W0:Y:S01]  /*00f0*/  S2UR UR6, SR_CgaCtaId ;  /* 0x00000000000679c3 */ /* 0x000e220000008800 */
[----:B------:R-:W-:Y:S01]  /*0100*/  UMOV UR4, 0x400 ;  /* 0x0000040000047882 */ /* 0x000fe20000000000 */
[----:B------:R-:W-:Y:S01]  /*0110*/  LEA R0, R4, R11, 0x4 ;  /* 0x0000000b04007211 */ /* 0x000fe200078e20ff */
[----:B------:R-:W-:-:S05]  /*0120*/  UIADD3 UR5, UPT, UPT, UR4, 0x80, URZ ;  /* 0x0000008004057890 */ /* 0x000fca000fffe0ff */
[----:B------:R-:W1:Y:S01]  /*0130*/  LDC.64 R6, c[0x3][R5] ;  /* 0x00c0000005067b82 */ /* 0x000e620000000a00 */
[----:B0-----:R-:W-:Y:S02]  /*0140*/  ULEA UR4, UR6, UR4, 0x18 ;  /* 0x0000000406047291 */ /* 0x001fe4000f8ec0ff */
[----:B------:R-:W-:-:S04]  /*0150*/  ULEA UR5, UR6, UR5, 0x18 ;  /* 0x0000000506057291 */ /* 0x000fc8000f8ec0ff */
[----:B------:R-:W-:Y:S02]  /*0160*/  LEA R4, R11, UR4, 0x3 ;  /* 0x000000040b047c11 */ /* 0x000fe4000f8e18ff */
[----:B------:R-:W-:-:S03]  /*0170*/  LEA R0, R0, UR5, 0x3 ;  /* 0x0000000500007c11 */ /* 0x000fc6000f8e18ff */
[----:B-1----:R-:W-:Y:S04]  /*0180*/  STS.64 [R4], R6 ;  /* 0x0000000604007388 */ /* 0x002fe80000000a00 */
[----:B--2---:R-:W-:Y:S01]  /*0190*/  STS.64 [R0], R8 ;  /* 0x0000000800007388 */ /* 0x004fe20000000a00 */
[----:B------:R-:W-:Y:S06]  /*01a0*/  BAR.SYNC.DEFER_BLOCKING 0x0 ;  /* 0x0000000000007b1d */ /* 0x000fec0000010000 */
[----:B------:R-:W-:Y:S04]  /*01b0*/  LDS.64 R12, [R4] ;  /* 0x00000000040c7984 */ /* 0x000fe80000000a00 */
[----:B------:R-:W0:Y:S02]  /*01c0*/  LDS.64 R10, [R0] ;  /* 0x00000000000a7984 */ /* 0x000e240000000a00 */
[-C--:B0-----:R-:W-:Y:S01]  /*01d0*/  FMUL R15, R11, R13.reuse ;  /* 0x0000000d0b0f7220 */ /* 0x081fe20000400000 */
[----:B------:R-:W-:-:S03]  /*01e0*/  FMUL R14, R10, R13 ;  /* 0x0000000d0a0e7220 */ /* 0x000fc60000400000 */
[-C--:B------:R-:W-:Y:S01]  /*01f0*/  FFMA R10, R10, R12.reuse, -R15 ;  /* 0x0000000c0a0a7223 */ /* 0x080fe2000000080f */
[----:B------:R-:W-:-:S05]  /*0200*/  FFMA R11, R11, R12, R14 ;  /* 0x0000000c0b0b7223 */ /* 0x000fca000000000e */
[----:B------:R-:W-:Y:S04]  /*0210*/  STG.E.64 desc[UR8][R2.64], R10 ;  /* 0x0000000a02007986 */ /* 0x000fe8000c101b08 */
[----:B------:R-:W-:Y:S01]  /*0220*/  STS.64 [R0], R10 ;  /* 0x0000000a00007388 */ /* 0x000fe20000000a00 */
[----:B------:R-:W-:Y:S06]  /*0230*/  BAR.SYNC.DEFER_BLOCKING 0x0 ;  /* 0x0000000000007b1d */ /* 0x000fec0000010000 */
[----:B------:R-:W-:Y:S05]  /*0240*/  EXIT ;  /* 0x000000000000794d */ /* 0x000fea0003800000 */
.L_x_17:
        /* <DEDUP_REMOVED lines=11> */
.L_x_22:


//--------------------- .nv.shared.reserved.0     --------------------------
	.section	.nv.shared.reserved.0,"aw",@nobits
	.weak		__nv_reservedSMEM_offset_0_alias
	.size		__nv_reservedSMEM_offset_0_alias, 0, 64
	.other		__nv_reservedSMEM_offset_0_alias,@"STO_CUDA_RESERVED_SHARED STV_DEFAULT"
__nv_reservedSMEM_offset_0_alias:
	.zero		0
	.zero		64


//--------------------- .nv.shared._Z13FreqDomainMulP6float2 --------------------------
	.section	.nv.shared._Z13FreqDomainMulP6float2,"aw",@nobits
	.sectionflags	@""
	.align	8
.nv.shared._Z13FreqDomainMulP6float2:
	.zero		3200


//--------------------- .nv.constant0._Z6warmupv  --------------------------
	.section	.nv.constant0._Z6warmupv,"a",@progbits
	.sectionflags	@""
	.align	4
.nv.constant0._Z6warmupv:
	.zero		896


//--------------------- .nv.constant0._Z13normalizationPf --------------------------
	.section	.nv.constant0._Z13normalizationPf,"a",@progbits
	.sectionflags	@""
	.align	4
.nv.constant0._Z13normalizationPf:
	.zero		904


//--------------------- .nv.constant0._Z12Real2ComplexPfP6float2 --------------------------
	.section	.nv.constant0._Z12Real2ComplexPfP6float2,"a",@progbits
	.sectionflags	@""
	.align	4
.nv.constant0._Z12Real2ComplexPfP6float2:
	.zero		912


//--------------------- .nv.constant0._Z13FreqDomainMulP6float2 --------------------------
	.section	.nv.constant0._Z13FreqDomainMulP6float2,"a",@progbits
	.sectionflags	@""
	.align	4
.nv.constant0._Z13FreqDomainMulP6float2:
	.zero		904


//--------------------- SYMBOLS --------------------------

	.type		.nv.reservedSmem.offset0,@object
	.size		.nv.reservedSmem.offset0,0x4
	.type		.nv.reservedSmem.cap,@object
	.size		.nv.reservedSmem.cap,0x4
